//
// Generated by NVIDIA NVVM Compiler
//
// Compiler Build ID: CL-36424714
// Cuda compilation tools, release 13.0, V13.0.88
// Based on NVVM 20.0.0
//

.version 9.0
.target sm_100
.address_size 64

	// .globl	_Z6vectorPiS_S_ii
.extern .func  (.param .b32 func_retval0) vprintf
(
	.param .b64 vprintf_param_0,
	.param .b64 vprintf_param_1
)
;
.global .align 1 .b8 $str[11] = {90, 91, 37, 100, 93, 61, 37, 100, 32, 10};

.visible .entry _Z6vectorPiS_S_ii(
	.param .u64 .ptr .align 1 _Z6vectorPiS_S_ii_param_0,
	.param .u64 .ptr .align 1 _Z6vectorPiS_S_ii_param_1,
	.param .u64 .ptr .align 1 _Z6vectorPiS_S_ii_param_2,
	.param .u32 _Z6vectorPiS_S_ii_param_3,
	.param .u32 _Z6vectorPiS_S_ii_param_4
)
{
	.local .align 8 .b8 	__local_depot0[8];
	.reg .b64 	%SP;
	.reg .b64 	%SPL;
	.reg .pred 	%p<2>;
	.reg .b32 	%r<12>;
	.reg .b64 	%rd<15>;

	mov.u64 	%SPL, __local_depot0;
	cvta.local.u64 	%SP, %SPL;
	ld.param.u64 	%rd1, [_Z6vectorPiS_S_ii_param_0];
	ld.param.u64 	%rd2, [_Z6vectorPiS_S_ii_param_1];
	ld.param.u64 	%rd3, [_Z6vectorPiS_S_ii_param_2];
	ld.param.u32 	%r2, [_Z6vectorPiS_S_ii_param_3];
	ld.param.u32 	%r3, [_Z6vectorPiS_S_ii_param_4];
	mov.u32 	%r4, %ntid.x;
	mov.u32 	%r5, %ctaid.x;
	mov.u32 	%r6, %tid.x;
	mad.lo.s32 	%r1, %r4, %r5, %r6;
	setp.ge.s32 	%p1, %r1, %r3;
	@%p1 bra 	$L__BB0_2;
	add.u64 	%rd4, %SP, 0;
	add.u64 	%rd5, %SPL, 0;
	cvta.to.global.u64 	%rd6, %rd1;
	cvta.to.global.u64 	%rd7, %rd2;
	cvta.to.global.u64 	%rd8, %rd3;
	mul.wide.s32 	%rd9, %r1, 4;
	add.s64 	%rd10, %rd6, %rd9;
	ld.global.u32 	%r7, [%rd10];
	add.s64 	%rd11, %rd7, %rd9;
	ld.global.u32 	%r8, [%rd11];
	mad.lo.s32 	%r9, %r7, %r2, %r8;
	add.s64 	%rd12, %rd8, %rd9;
	st.global.u32 	[%rd12], %r9;
	st.local.v2.u32 	[%rd5], {%r1, %r9};
	mov.u64 	%rd13, $str;
	cvta.global.u64 	%rd14, %rd13;
	{ // callseq 0, 0
	.param .b64 param0;
	st.param.b64 	[param0], %rd14;
	.param .b64 param1;
	st.param.b64 	[param1], %rd4;
	.param .b32 retval0;
	call.uni (retval0), 
	vprintf, 
	(
	param0, 
	param1
	);
	ld.param.b32 	%r10, [retval0];
	} // callseq 0
$L__BB0_2:
	ret;

}


// ===== COMPILED SASS (sm_100) =====

	.target	sm_100

	.elftype	@"ET_EXEC"


//--------------------- .note.nv.tkinfo           --------------------------
	.section	.note.nv.tkinfo,"",@"SHT_NOTE"
	.sectionflags	@"SHF_NOTE_NV_TKINFO"
	.tkinfo
        /*0018*/ 	.word	0x00000002
        /*0030*/ 	.string	""
        /*0030*/ 	.string	"ptxas"
        /*0030*/ 	.string	"Cuda compilation tools, release 13.0, V13.0.88"
        /*0030*/ 	.string	"Build cuda_13.0.r13.0/compiler.36424714_0"
        /*0030*/ 	.string	"-arch sm_100 -m 64 "



//--------------------- .note.nv.cuinfo           --------------------------
	.section	.note.nv.cuinfo,"",@"SHT_NOTE"
	.sectionflags	@"SHF_NOTE_NV_CUINFO"
        /*0018*/ 	.short	0x0002
        /*001a*/ 	.short	0x0064
        /*001c*/ 	.short	0x0082
	.zero		2


//--------------------- .nv.info                  --------------------------
	.section	.nv.info,"",@"SHT_CUDA_INFO"
	.align	4


	//----- nvinfo : EIATTR_REGCOUNT
	.align		4
        /*0000*/ 	.byte	0x04, 0x2f
        /*0002*/ 	.short	(.L_2 - .L_1)
	.align		4
.L_1:
        /*0004*/ 	.word	index@(_Z6vectorPiS_S_ii)
        /*0008*/ 	.word	0x00000018


	//----- nvinfo : EIATTR_FRAME_SIZE
	.align		4
.L_2:
        /*000c*/ 	.byte	0x04, 0x11
        /*000e*/ 	.short	(.L_4 - .L_3)
	.align		4
.L_3:
        /*0010*/ 	.word	index@(_Z6vectorPiS_S_ii)
        /*0014*/ 	.word	0x00000008


	//----- nvinfo : EIATTR_MIN_STACK_SIZE
	.align		4
.L_4:
        /*0018*/ 	.byte	0x04, 0x12
        /*001a*/ 	.short	(.L_6 - .L_5)
	.align		4
.L_5:
        /*001c*/ 	.word	index@(_Z6vectorPiS_S_ii)
        /*0020*/ 	.word	0x00000008
.L_6:


//--------------------- .nv.compat                --------------------------
	.section	.nv.compat,"",@"SHT_CUDA_COMPAT_INFO"
	.align	4
        /*0000*/ 	.byte	0x02, 0x09, 0x00, 0x00, 0x02, 0x02, 0x01, 0x00, 0x02, 0x05, 0x05, 0x00, 0x03, 0x07, 0x01, 0x01
        /*0010*/ 	.byte	0x02, 0x03, 0x00, 0x00, 0x02, 0x06, 0x01, 0x00, 0x04, 0x0b, 0x08, 0x00, 0x09, 0x00, 0x00, 0x00
        /*0020*/ 	.byte	0x00, 0x00, 0x00, 0x00


//--------------------- .nv.info._Z6vectorPiS_S_ii --------------------------
	.section	.nv.info._Z6vectorPiS_S_ii,"",@"SHT_CUDA_INFO"
	.sectionflags	@""
	.align	4


	//----- nvinfo : EIATTR_CUDA_API_VERSION
	.align		4
        /*0000*/ 	.byte	0x04, 0x37
        /*0002*/ 	.short	(.L_8 - .L_7)
.L_7:
        /*0004*/ 	.word	0x00000082


	//----- nvinfo : EIATTR_KPARAM_INFO
	.align		4
.L_8:
        /*0008*/ 	.byte	0x04, 0x17
        /*000a*/ 	.short	(.L_10 - .L_9)
.L_9:
        /*000c*/ 	.word	0x00000000
        /*0010*/ 	.short	0x0004
        /*0012*/ 	.short	0x001c
        /*0014*/ 	.byte	0x00, 0xf0, 0x11, 0x00


	//----- nvinfo : EIATTR_KPARAM_INFO
	.align		4
.L_10:
        /*0018*/ 	.byte	0x04, 0x17
        /*001a*/ 	.short	(.L_12 - .L_11)
.L_11:
        /*001c*/ 	.word	0x00000000
        /*0020*/ 	.short	0x0003
        /*0022*/ 	.short	0x0018
        /*0024*/ 	.byte	0x00, 0xf0, 0x11, 0x00


	//----- nvinfo : EIATTR_KPARAM_INFO
	.align		4
.L_12:
        /*0028*/ 	.byte	0x04, 0x17
        /*002a*/ 	.short	(.L_14 - .L_13)
.L_13:
        /*002c*/ 	.word	0x00000000
        /*0030*/ 	.short	0x0002
        /*0032*/ 	.short	0x0010
        /*0034*/ 	.byte	0x00, 0xf5, 0x21, 0x00


	//----- nvinfo : EIATTR_KPARAM_INFO
	.align		4
.L_14:
        /*0038*/ 	.byte	0x04, 0x17
        /*003a*/ 	.short	(.L_16 - .L_15)
.L_15:
        /*003c*/ 	.word	0x00000000
        /*0040*/ 	.short	0x0001
        /*0042*/ 	.short	0x0008
        /*0044*/ 	.byte	0x00, 0xf5, 0x21, 0x00


	//----- nvinfo : EIATTR_KPARAM_INFO
	.align		4
.L_16:
        /*0048*/ 	.byte	0x04, 0x17
        /*004a*/ 	.short	(.L_18 - .L_17)
.L_17:
        /*004c*/ 	.word	0x00000000
        /*0050*/ 	.short	0x0000
        /*0052*/ 	.short	0x0000
        /*0054*/ 	.byte	0x00, 0xf5, 0x21, 0x00


	//----- nvinfo : EIATTR_SPARSE_MMA_MASK
	.align		4
.L_18:
        /*0058*/ 	.byte	0x03, 0x50
        /*005a*/ 	.short	0x0000


	//----- nvinfo : EIATTR_MAXREG_COUNT
	.align		4
        /*005c*/ 	.byte	0x03, 0x1b
        /*005e*/ 	.short	0x00ff


	//----- nvinfo : EIATTR_EXTERNS
	.align		4
        /*0060*/ 	.byte	0x04, 0x0f
        /*0062*/ 	.short	(.L_20 - .L_19)


	//   ....[0]....
	.align		4
.L_19:
        /*0064*/ 	.word	index@(vprintf)


	//----- nvinfo : EIATTR_MERCURY_ISA_VERSION
	.align		4
.L_20:
        /*0068*/ 	.byte	0x03, 0x5f
        /*006a*/ 	.short	0x0101


	//----- nvinfo : EIATTR_VRC_CTA_INIT_COUNT
	.align		4
        /*006c*/ 	.byte	0x02, 0x4a
	.zero		1
	.zero		1


	//----- nvinfo : EIATTR_SYSCALL_OFFSETS
	.align		4
        /*0070*/ 	.byte	0x04, 0x46
        /*0072*/ 	.short	(.L_22 - .L_21)


	//   ....[0]....
.L_21:
        /*0074*/ 	.word	0x00000200


	//----- nvinfo : EIATTR_EXIT_INSTR_OFFSETS
	.align		4
.L_22:
        /*0078*/ 	.byte	0x04, 0x1c
        /*007a*/ 	.short	(.L_24 - .L_23)


	//   ....[0]....
.L_23:
        /*007c*/ 	.word	0x000000c0


	//   ....[1]....
        /*0080*/ 	.word	0x00000210


	//----- nvinfo : EIATTR_CRS_STACK_SIZE
	.align		4
.L_24:
        /*0084*/ 	.byte	0x04, 0x1e
        /*0086*/ 	.short	(.L_26 - .L_25)
.L_25:
        /*0088*/ 	.word	0x00000000


	//----- nvinfo : EIATTR_CBANK_PARAM_SIZE
	.align		4
.L_26:
        /*008c*/ 	.byte	0x03, 0x19
        /*008e*/ 	.short	0x0020


	//----- nvinfo : EIATTR_PARAM_CBANK
	.align		4
        /*0090*/ 	.byte	0x04, 0x0a
        /*0092*/ 	.short	(.L_28 - .L_27)
	.align		4
.L_27:
        /*0094*/ 	.word	index@(.nv.constant0._Z6vectorPiS_S_ii)
        /*0098*/ 	.short	0x0380
        /*009a*/ 	.short	0x0020


	//----- nvinfo : EIATTR_SW_WAR
	.align		4
.L_28:
        /*009c*/ 	.byte	0x04, 0x36
        /*009e*/ 	.short	(.L_30 - .L_29)
.L_29:
        /*00a0*/ 	.word	0x00000008
.L_30:


//--------------------- .nv.callgraph             --------------------------
	.section	.nv.callgraph,"",@"SHT_CUDA_CALLGRAPH"
	.align	4
	.sectionentsize	8
	.align		4
        /*0000*/ 	.word	0x00000000
	.align		4
        /*0004*/ 	.word	0xffffffff
	.align		4
        /*0008*/ 	.word	index@(_Z6vectorPiS_S_ii)
	.align		4
        /*000c*/ 	.word	index@(vprintf)
	.align		4
        /*0010*/ 	.word	0x00000000
	.align		4
        /*0014*/ 	.word	0xfffffffe
	.align		4
        /*0018*/ 	.word	0x00000000
	.align		4
        /*001c*/ 	.word	0xfffffffd
	.align		4
        /*0020*/ 	.word	0x00000000
	.align		4
        /*0024*/ 	.word	0xfffffffc


//--------------------- .nv.constant4             --------------------------
	.section	.nv.constant4,"a",@progbits
	.align	8
	.align		8
.nv.constant4:
        /*0000*/ 	.dword	vprintf
	.align		8
        /*0008*/ 	.dword	$str


//--------------------- .text._Z6vectorPiS_S_ii   --------------------------
	.section	.text._Z6vectorPiS_S_ii,"ax",@progbits
	.align	128
        .global         _Z6vectorPiS_S_ii
        .type           _Z6vectorPiS_S_ii,@function
        .size           _Z6vectorPiS_S_ii,(.L_x_2 - _Z6vectorPiS_S_ii)
        .other          _Z6vectorPiS_S_ii,@"STO_CUDA_ENTRY STV_DEFAULT"
_Z6vectorPiS_S_ii:
.text._Z6vectorPiS_S_ii:
[----:B------:R-:W0:Y:S01]  /*0000*/  LDC R1, c[0x0][0x37c] ;  /* 0x0000df00ff017b82 */ /* 0x000e220000000800 */
[----:B------:R-:W1:Y:S01]  /*0010*/  S2R R2, SR_CTAID.X ;  /* 0x0000000000027919 */ /* 0x000e620000002500 */
[----:B------:R-:W2:Y:S01]  /*0020*/  LDCU UR5, c[0x0][0x2fc] ;  /* 0x00005f80ff0577ac */ /* 0x000ea20008000800 */
[----:B0-----:R-:W-:Y:S01]  /*0030*/  IADD3 R1, PT, PT, R1, -0x8, RZ ;  /* 0xfffffff801017810 */ /* 0x001fe20007ffe0ff */
[----:B------:R-:W1:Y:S01]  /*0040*/  S2R R3, SR_TID.X ;  /* 0x0000000000037919 */ /* 0x000e620000002100 */
[----:B------:R-:W1:Y:S01]  /*0050*/  LDCU UR6, c[0x0][0x360] ;  /* 0x00006c00ff0677ac */ /* 0x000e620008000800 */
[----:B------:R-:W0:Y:S01]  /*0060*/  LDCU UR7, c[0x0][0x39c] ;  /* 0x00007380ff0777ac */ /* 0x000e220008000800 */
[----:B------:R-:W3:Y:S02]  /*0070*/  LDCU UR4, c[0x0][0x2f8] ;  /* 0x00005f00ff0477ac */ /* 0x000ee40008000800 */
[----:B---3--:R-:W-:-:S04]  /*0080*/  IADD3 R6, P1, PT, R1, UR4, RZ ;  /* 0x0000000401067c10 */ /* 0x008fc8000ff3e0ff */
[----:B--2---:R-:W-:Y:S01]  /*0090*/  IADD3.X R7, PT, PT, RZ, UR5, RZ, P1, !PT ;  /* 0x00000005ff077c10 */ /* 0x004fe20008ffe4ff */
[----:B-1----:R-:W-:-:S05]  /*00a0*/  IMAD R2, R2, UR6, R3 ;  /* 0x0000000602027c24 */ /* 0x002fca000f8e0203 */
[----:B0-----:R-:W-:-:S13]  /*00b0*/  ISETP.GE.AND P0, PT, R2, UR7, PT ;  /* 0x0000000702007c0c */ /* 0x001fda000bf06270 */
[----:B------:R-:W-:Y:S05]  /*00c0*/  @P0 EXIT ;  /* 0x000000000000094d */ /* 0x000fea0003800000 */
[----:B------:R-:W0:Y:S01]  /*00d0*/  LDC.64 R8, c[0x0][0x388] ;  /* 0x0000e200ff087b82 */ /* 0x000e220000000a00 */
[----:B------:R-:W1:Y:S01]  /*00e0*/  LDCU.64 UR4, c[0x0][0x358] ;  /* 0x00006b00ff0477ac */ /* 0x000e620008000a00 */
[----:B------:R-:W2:Y:S06]  /*00f0*/  LDCU UR6, c[0x0][0x398] ;  /* 0x00007300ff0677ac */ /* 0x000eac0008000800 */
[----:B------:R-:W3:Y:S08]  /*0100*/  LDC.64 R4, c[0x0][0x380] ;  /* 0x0000e000ff047b82 */ /* 0x000ef00000000a00 */
[----:B------:R-:W4:Y:S01]  /*0110*/  LDC.64 R10, c[0x0][0x390] ;  /* 0x0000e400ff0a7b82 */ /* 0x000f220000000a00 */
[----:B0-----:R-:W-:-:S06]  /*0120*/  IMAD.WIDE R8, R2, 0x4, R8 ;  /* 0x0000000402087825 */ /* 0x001fcc00078e0208 */
[----:B-1----:R-:W2:Y:S01]  /*0130*/  LDG.E R8, desc[UR4][R8.64] ;  /* 0x0000000408087981 */ /* 0x002ea2000c1e1900 */
[----:B---3--:R-:W-:-:S05]  /*0140*/  IMAD.WIDE R4, R2, 0x4, R4 ;  /* 0x0000000402047825 */ /* 0x008fca00078e0204 */
[----:B------:R-:W2:Y:S01]  /*0150*/  LDG.E R3, desc[UR4][R4.64] ;  /* 0x0000000404037981 */ /* 0x000ea2000c1e1900 */
[----:B------:R-:W-:Y:S01]  /*0160*/  MOV R0, 0x0 ;  /* 0x0000000000007802 */ /* 0x000fe20000000f00 */
[----:B----4-:R-:W-:-:S03]  /*0170*/  IMAD.WIDE R10, R2, 0x4, R10 ;  /* 0x00000004020a7825 */ /* 0x010fc600078e020a */
[----:B------:R0:W1:Y:S01]  /*0180*/  LDC.64 R12, c[0x4][R0] ;  /* 0x01000000000c7b82 */ /* 0x0000620000000a00 */
[----:B--2---:R-:W-:Y:S01]  /*0190*/  IMAD R3, R3, UR6, R8 ;  /* 0x0000000603037c24 */ /* 0x004fe2000f8e0208 */
[----:B------:R-:W2:Y:S04]  /*01a0*/  LDCU.64 UR6, c[0x4][0x8] ;  /* 0x01000100ff0677ac */ /* 0x000ea80008000a00 */
[----:B------:R0:W-:Y:S04]  /*01b0*/  STL.64 [R1], R2 ;  /* 0x0000000201007387 */ /* 0x0001e80000100a00 */
[----:B------:R0:W-:Y:S01]  /*01c0*/  STG.E desc[UR4][R10.64], R3 ;  /* 0x000000030a007986 */ /* 0x0001e2000c101904 */
[----:B--2---:R-:W-:-:S02]  /*01d0*/  MOV R4, UR6 ;  /* 0x0000000600047c02 */ /* 0x004fc40008000f00 */
[----:B01----:R-:W-:-:S07]  /*01e0*/  MOV R5, UR7 ;  /* 0x0000000700057c02 */ /* 0x003fce0008000f00 */
[----:B------:R-:W-:-:S07]  /*01f0*/  LEPC R20, `(.L_x_0) ;  /* 0x000000001014794e */ /* 0x000fce0000000000 */
[----:B------:R-:W-:Y:S05]  /*0200*/  CALL.ABS.NOINC R12 ;  /* 0x000000000c007343 */ /* 0x000fea0003c00000 */
.L_x_0:
[----:B------:R-:W-:Y:S05]  /*0210*/  EXIT ;  /* 0x000000000000794d */ /* 0x000fea0003800000 */
.L_x_1:
[----:B------:R-:W-:-:S00]  /*0220*/  BRA `(.L_x_1) ;  /* 0xfffffffc00fc7947 */ /* 0x000fc0000383ffff */
[----:B------:R-:W-:-:S00]  /*0230*/  NOP ;  /* 0x0000000000007918 */ /* 0x000fc00000000000 */
        /* <DEDUP_REMOVED lines=12> */
.L_x_2:


//--------------------- .nv.global.init           --------------------------
	.section	.nv.global.init,"aw",@progbits
.nv.global.init:
	.type		$str,@object
	.size		$str,(.L_0 - $str)
$str:
        /*0000*/ 	.byte	0x5a, 0x5b, 0x25, 0x64, 0x5d, 0x3d, 0x25, 0x64, 0x20, 0x0a, 0x00
.L_0:


//--------------------- .nv.shared.reserved.0     --------------------------
	.section	.nv.shared.reserved.0,"aw",@nobits
	.weak		__nv_reservedSMEM_offset_0_alias
	.size		__nv_reservedSMEM_offset_0_alias, 0, 64
	.other		__nv_reservedSMEM_offset_0_alias,@"STO_CUDA_RESERVED_SHARED STV_DEFAULT"
__nv_reservedSMEM_offset_0_alias:
	.zero		0
	.zero		64


//--------------------- .nv.constant0._Z6vectorPiS_S_ii --------------------------
	.section	.nv.constant0._Z6vectorPiS_S_ii,"a",@progbits
	.sectionflags	@""
	.align	4
.nv.constant0._Z6vectorPiS_S_ii:
	.zero		928


//--------------------- SYMBOLS --------------------------

	.type		.nv.reservedSmem.offset0,@object
	.size		.nv.reservedSmem.offset0,0x4
	.type		vprintf,@function
